	.headerflags	@"EF_CUDA_TEXMODE_UNIFIED EF_CUDA_64BIT_ADDRESS EF_CUDA_SM80 EF_CUDA_VIRTUAL_SM(EF_CUDA_SM80)"
	.elftype	@"ET_EXEC"


//--------------------- .nv.info                  --------------------------
	.section	.nv.info,"",@"SHT_CUDA_INFO"
	.align	4


	//----- nvinfo : EIATTR_REGCOUNT
	.align		4
        /*0000*/ 	.byte	0x04, 0x2f
        /*0002*/ 	.short	(.L_1 - .L_0)
	.align		4
.L_0:
        /*0004*/ 	.word	index@(candidate2)
        /*0008*/ 	.word	0x00000028


	//----- nvinfo : EIATTR_MAX_STACK_SIZE
	.align		4
.L_1:
        /*000c*/ 	.byte	0x04, 0x23
        /*000e*/ 	.short	(.L_3 - .L_2)
	.align		4
.L_2:
        /*0010*/ 	.word	index@(candidate2)
        /*0014*/ 	.word	0x00000000


	//----- nvinfo : EIATTR_MIN_STACK_SIZE
	.align		4
.L_3:
        /*0018*/ 	.byte	0x04, 0x12
        /*001a*/ 	.short	(.L_5 - .L_4)
	.align		4
.L_4:
        /*001c*/ 	.word	index@(candidate2)
        /*0020*/ 	.word	0x00000000


	//----- nvinfo : EIATTR_FRAME_SIZE
	.align		4
.L_5:
        /*0024*/ 	.byte	0x04, 0x11
        /*0026*/ 	.short	(.L_7 - .L_6)
	.align		4
.L_6:
        /*0028*/ 	.word	index@(candidate2)
        /*002c*/ 	.word	0x00000000
.L_7:


//--------------------- .nv.info.candidate2       --------------------------
	.section	.nv.info.candidate2,"",@"SHT_CUDA_INFO"
	.align	4


	//----- nvinfo : EIATTR_CUDA_API_VERSION
	.align		4
        /*0000*/ 	.byte	0x04, 0x37
        /*0002*/ 	.short	(.L_9 - .L_8)
.L_8:
        /*0004*/ 	.word	0x00000075


	//----- nvinfo : EIATTR_SW2861232_WAR
	.align		4
.L_9:
        /*0008*/ 	.byte	0x01, 0x35
	.zero		2


	//----- nvinfo : EIATTR_PARAM_CBANK
	.align		4
        /*000c*/ 	.byte	0x04, 0x0a
        /*000e*/ 	.short	(.L_11 - .L_10)
	.align		4
.L_10:
        /*0010*/ 	.word	index@(.nv.constant0.candidate2)
        /*0014*/ 	.short	0x0160
        /*0016*/ 	.short	0x0018


	//----- nvinfo : EIATTR_CBANK_PARAM_SIZE
	.align		4
.L_11:
        /*0018*/ 	.byte	0x03, 0x19
        /*001a*/ 	.short	0x0018


	//----- nvinfo : EIATTR_KPARAM_INFO
	.align		4
        /*001c*/ 	.byte	0x04, 0x17
        /*001e*/ 	.short	(.L_13 - .L_12)
.L_12:
        /*0020*/ 	.word	0x00000000
        /*0024*/ 	.short	0x0002
        /*0026*/ 	.short	0x0010
        /*0028*/ 	.byte	0x00, 0xf0, 0x21, 0x00


	//----- nvinfo : EIATTR_KPARAM_INFO
	.align		4
.L_13:
        /*002c*/ 	.byte	0x04, 0x17
        /*002e*/ 	.short	(.L_15 - .L_14)
.L_14:
        /*0030*/ 	.word	0x00000000
        /*0034*/ 	.short	0x0001
        /*0036*/ 	.short	0x0008
        /*0038*/ 	.byte	0x00, 0xf0, 0x21, 0x00


	//----- nvinfo : EIATTR_KPARAM_INFO
	.align		4
.L_15:
        /*003c*/ 	.byte	0x04, 0x17
        /*003e*/ 	.short	(.L_17 - .L_16)
.L_16:
        /*0040*/ 	.word	0x00000000
        /*0044*/ 	.short	0x0000
        /*0046*/ 	.short	0x0000
        /*0048*/ 	.byte	0x00, 0xf0, 0x21, 0x00


	//----- nvinfo : EIATTR_MAXREG_COUNT
	.align		4
.L_17:
        /*004c*/ 	.byte	0x03, 0x1b
        /*004e*/ 	.short	0x0080


	//----- nvinfo : EIATTR_EXIT_INSTR_OFFSETS
	.align		4
        /*0050*/ 	.byte	0x04, 0x1c
        /*0052*/ 	.short	(.L_19 - .L_18)


	//   ....[0]....
.L_18:
        /*0054*/ 	.word	0x00001050


	//----- nvinfo : EIATTR_MAX_THREADS
	.align		4
.L_19:
        /*0058*/ 	.byte	0x04, 0x05
        /*005a*/ 	.short	(.L_21 - .L_20)
.L_20:
        /*005c*/ 	.word	0x00000200
        /*0060*/ 	.word	0x00000001
        /*0064*/ 	.word	0x00000001


	//----- nvinfo : EIATTR_CRS_STACK_SIZE
	.align		4
.L_21:
        /*0068*/ 	.byte	0x04, 0x1e
        /*006a*/ 	.short	(.L_23 - .L_22)
.L_22:
        /*006c*/ 	.word	0x00000000
.L_23:


//--------------------- .nv.rel.action            --------------------------
	.section	.nv.rel.action,"",@"SHT_CUDA_RELOCINFO"
	.align	8
	.sectionentsize	8
        /*0000*/ 	.byte	0x4b, 0x00, 0x00, 0x00, 0x00, 0x00, 0x00, 0x00, 0x00, 0x02, 0x02, 0x08, 0x10, 0x0a, 0x2f, 0x22
        /* <DEDUP_REMOVED lines=13> */


//--------------------- .nv.constant0.candidate2  --------------------------
	.section	.nv.constant0.candidate2,"a",@progbits
	.align	4
.nv.constant0.candidate2:
	.zero		376


//--------------------- .text.candidate2          --------------------------
	.section	.text.candidate2,"ax",@progbits
	.sectionflags	@"SHF_BARRIERS=1"
	.sectioninfo	@"SHI_REGISTERS=40"
	.align	128
        .global         candidate2
        .type           candidate2,@function
        .size           candidate2,(.L_x_19 - candidate2)
        .other          candidate2,@"STO_CUDA_ENTRY STV_DEFAULT"
candidate2:
.text.candidate2:
[----:B------:R-:W-:-:S02]  /*0000*/  MOV R1, c[0x0][0x28] ;  /* 0x00000a0000017a02 */ /* 0x000fc40000000f00 */
[----:B------:R-:W0:Y:S01]  /*0010*/  S2R R3, SR_CTAID.X ;  /* 0x0000000000037919 */ /* 0x000e220000002500 */
[----:B------:R-:W-:Y:S01]  /*0020*/  HFMA2.MMA R2, -RZ, RZ, 0, 0 ;  /* 0x00000000ff027435 */ /* 0x000fe200000001ff */
[----:B------:R-:W-:Y:S01]  /*0030*/  MOV R5, RZ ;  /* 0x000000ff00057202 */ /* 0x000fe20000000f00 */
[----:B------:R-:W-:Y:S01]  /*0040*/  ULDC.64 UR4, c[0x0][0x118] ;  /* 0x0000460000047ab9 */ /* 0x000fe20000000a00 */
[----:B------:R-:W1:Y:S07]  /*0050*/  S2R R17, SR_TID.X ;  /* 0x0000000000117919 */ /* 0x000e6e0000002100 */
[----:B0-----:R-:W-:Y:S01]  /*0060*/  IMAD.HI R15, R3, -0x6db6db6d, R2 ;  /* 0x92492493030f7827 */ /* 0x001fe200078e0202 */
[----:B-1----:R-:W-:-:S04]  /*0070*/  SHF.R.S32.HI R11, RZ, 0x7, R17 ;  /* 0x00000007ff0b7819 */ /* 0x002fc80000011411 */
[----:B------:R-:W-:Y:S02]  /*0080*/  SHF.R.U32.HI R0, RZ, 0x1f, R15 ;  /* 0x0000001fff007819 */ /* 0x000fe4000001160f */
[----:B------:R-:W-:Y:S02]  /*0090*/  IADD3 R4, R17, 0x600, RZ ;  /* 0x0000060011047810 */ /* 0x000fe40007ffe0ff */
[----:B------:R-:W-:Y:S02]  /*00a0*/  LEA.HI.SX32 R15, R15, R0, 0x1e ;  /* 0x000000000f0f7211 */ /* 0x000fe400078ff2ff */
[----:B------:R-:W-:Y:S02]  /*00b0*/  IADD3 R2, R17, 0x200, RZ ;  /* 0x0000020011027810 */ /* 0x000fe40007ffe0ff */
[----:B------:R-:W-:Y:S01]  /*00c0*/  IADD3 R10, R11, 0xc, RZ ;  /* 0x0000000c0b0a7810 */ /* 0x000fe20007ffe0ff */
[----:B------:R-:W-:Y:S01]  /*00d0*/  IMAD R0, R15, -0x7, R3 ;  /* 0xfffffff90f007824 */ /* 0x000fe200078e0203 */
[----:B------:R-:W-:-:S03]  /*00e0*/  LEA R3, R17, 0x1000, 0x2 ;  /* 0x0000100011037811 */ /* 0x000fc600078e10ff */
[----:B------:R-:W-:-:S04]  /*00f0*/  IMAD.SHL.U32 R6, R0, 0x8, RZ ;  /* 0x0000000800067824 */ /* 0x000fc800078e00ff */
[----:B------:R-:W-:-:S05]  /*0100*/  IMAD R7, R15, 0x1c0, R6 ;  /* 0x000001c00f077824 */ /* 0x000fca00078e0206 */
[----:B------:R-:W-:-:S02]  /*0110*/  IADD3 R7, R7, -0x39, RZ ;  /* 0xffffffc707077810 */ /* 0x000fc40007ffe0ff */
.L_x_17:
[----:B------:R-:W-:Y:S01]  /*0120*/  ISETP.GT.AND P0, PT, R11, 0x50, PT ;  /* 0x000000500b00780c */ /* 0x000fe20003f04270 */
[----:B------:R-:W-:-:S12]  /*0130*/  BSSY B0, `(.L_x_0) ;  /* 0x000001f000007945 */ /* 0x000fd80003800000 */
[----:B0-----:R-:W-:Y:S05]  /*0140*/  @P0 BRA `(.L_x_1) ;  /* 0x000001d000000947 */ /* 0x001fea0003800000 */
[----:B------:R-:W-:Y:S01]  /*0150*/  IADD3 R12, R17, R5, RZ ;  /* 0x00000005110c7210 */ /* 0x000fe20007ffe0ff */
[----:B------:R-:W-:Y:S04]  /*0160*/  BSSY B1, `(.L_x_2) ;  /* 0x000001a000017945 */ /* 0x000fe80003800000 */
[----:B------:R-:W-:-:S05]  /*0170*/  IMAD.HI R8, R12, 0x1948b0fd, RZ ;  /* 0x1948b0fd0c087827 */ /* 0x000fca00078e02ff */
[----:B------:R-:W-:-:S04]  /*0180*/  SHF.R.U32.HI R9, RZ, 0x1f, R8 ;  /* 0x0000001fff097819 */ /* 0x000fc80000011608 */
[----:B------:R-:W-:-:S05]  /*0190*/  LEA.HI.SX32 R13, R8, R9, 0x1d ;  /* 0x00000009080d7211 */ /* 0x000fca00078feaff */
[----:B------:R-:W-:-:S04]  /*01a0*/  IMAD R8, R13, -0x51, R12 ;  /* 0xffffffaf0d087824 */ /* 0x000fc800078e020c */
[----:B------:R-:W-:-:S05]  /*01b0*/  IMAD.HI R8, R8, 0x38e38e39, RZ ;  /* 0x38e38e3908087827 */ /* 0x000fca00078e02ff */
[----:B------:R-:W-:-:S04]  /*01c0*/  SHF.R.S32.HI R9, RZ, 0x1, R8 ;  /* 0x00000001ff097819 */ /* 0x000fc80000011408 */
[----:B------:R-:W-:-:S05]  /*01d0*/  LEA.HI R14, R8, R9, RZ, 0x1 ;  /* 0x00000009080e7211 */ /* 0x000fca00078f08ff */
[----:B------:R-:W-:-:S05]  /*01e0*/  IMAD R8, R15, 0x8, R14 ;  /* 0x000000080f087824 */ /* 0x000fca00078e020e */
[----:B------:R-:W-:Y:S01]  /*01f0*/  ISETP.GE.AND P0, PT, R8, 0x1, PT ;  /* 0x000000010800780c */ /* 0x000fe20003f06270 */
[----:B------:R-:W-:-:S12]  /*0200*/  HFMA2.MMA R8, -RZ, RZ, 0, 0 ;  /* 0x00000000ff087435 */ /* 0x000fd800000001ff */
[----:B------:R-:W-:Y:S05]  /*0210*/  @!P0 BRA `(.L_x_3) ;  /* 0x000000e000008947 */ /* 0x000fea0003800000 */
[----:B------:R-:W-:-:S05]  /*0220*/  IMAD.HI R8, R12, 0x38e38e39, RZ ;  /* 0x38e38e390c087827 */ /* 0x000fca00078e02ff */
[----:B------:R-:W-:-:S04]  /*0230*/  SHF.R.S32.HI R9, RZ, 0x1, R8 ;  /* 0x00000001ff097819 */ /* 0x000fc80000011408 */
[----:B------:R-:W-:-:S05]  /*0240*/  LEA.HI R9, R8, R9, RZ, 0x1 ;  /* 0x0000000908097211 */ /* 0x000fca00078f08ff */
[----:B------:R-:W-:-:S05]  /*0250*/  IMAD R9, R9, -0x9, R12 ;  /* 0xfffffff709097824 */ /* 0x000fca00078e020c */
[----:B------:R-:W-:-:S04]  /*0260*/  IADD3 R8, R6, R9, RZ ;  /* 0x0000000906087210 */ /* 0x000fc80007ffe0ff */
[----:B------:R-:W-:Y:S01]  /*0270*/  ISETP.GE.AND P0, PT, R8, 0x1, PT ;  /* 0x000000010800780c */ /* 0x000fe20003f06270 */
[----:B------:R-:W-:-:S12]  /*0280*/  IMAD.MOV.U32 R8, RZ, RZ, RZ ;  /* 0x000000ffff087224 */ /* 0x000fd800078e00ff */
[----:B------:R-:W-:Y:S05]  /*0290*/  @!P0 BRA `(.L_x_3) ;  /* 0x0000006000008947 */ /* 0x000fea0003800000 */
[----:B------:R-:W-:Y:S02]  /*02a0*/  IADD3 R8, R7, R9, RZ ;  /* 0x0000000907087210 */ /* 0x000fe40007ffe0ff */
[----:B------:R-:W-:-:S03]  /*02b0*/  MOV R9, 0x4 ;  /* 0x0000000400097802 */ /* 0x000fc60000000f00 */
[----:B------:R-:W-:-:S04]  /*02c0*/  IMAD R8, R13, 0xc40, R8 ;  /* 0x00000c400d087824 */ /* 0x000fc800078e0208 */
[----:B------:R-:W-:-:S04]  /*02d0*/  IMAD R8, R14, 0x38, R8 ;  /* 0x000000380e087824 */ /* 0x000fc800078e0208 */
[----:B------:R-:W-:-:S06]  /*02e0*/  IMAD.WIDE R8, R8, R9, c[0x0][0x160] ;  /* 0x0000580008087625 */ /* 0x000fcc00078e0209 */
[----:B------:R0:W5:Y:S02]  /*02f0*/  LDG.E.CONSTANT R8, [R8.64] ;  /* 0x0000000408087981 */ /* 0x000164000c1e9900 */
.L_x_3:
[----:B------:R-:W-:Y:S05]  /*0300*/  BSYNC B1 ;  /* 0x0000000000017941 */ /* 0x000fea0003800000 */
.L_x_2:
[----:B-----5:R1:W-:Y:S02]  /*0310*/  STS [R3+-0x1000], R8 ;  /* 0xfff0000803007388 */ /* 0x0203e40000000800 */
.L_x_1:
[----:B------:R-:W-:Y:S05]  /*0320*/  BSYNC B0 ;  /* 0x0000000000007941 */ /* 0x000fea0003800000 */
.L_x_0:
[----:B------:R-:W-:-:S13]  /*0330*/  ISETP.NE.AND P0, PT, R5, 0x2800, PT ;  /* 0x000028000500780c */ /* 0x000fda0003f05270 */
[----:B------:R-:W-:Y:S05]  /*0340*/  @!P0 BRA `(.L_x_4) ;  /* 0x000006a000008947 */ /* 0x000fea0003800000 */
[----:B-1----:R-:W-:Y:S01]  /*0350*/  IADD3 R8, R11, 0x4, RZ ;  /* 0x000000040b087810 */ /* 0x002fe20007ffe0ff */
[----:B------:R-:W-:Y:S03]  /*0360*/  BSSY B0, `(.L_x_5) ;  /* 0x0000020000007945 */ /* 0x000fe60003800000 */
[----:B------:R-:W-:-:S13]  /*0370*/  ISETP.GT.AND P0, PT, R8, 0x50, PT ;  /* 0x000000500800780c */ /* 0x000fda0003f04270 */
[----:B------:R-:W-:Y:S05]  /*0380*/  @P0 BRA `(.L_x_6) ;  /* 0x000001d000000947 */ /* 0x000fea0003800000 */
[----:B------:R-:W-:Y:S01]  /*0390*/  IMAD.IADD R12, R2, 0x1, R5 ;  /* 0x00000001020c7824 */ /* 0x000fe200078e0205 */
[----:B------:R-:W-:Y:S03]  /*03a0*/  BSSY B1, `(.L_x_7) ;  /* 0x000001a000017945 */ /* 0x000fe60003800000 */
[----:B------:R-:W-:-:S05]  /*03b0*/  IMAD.HI R8, R12, 0x1948b0fd, RZ ;  /* 0x1948b0fd0c087827 */ /* 0x000fca00078e02ff */
[----:B0-----:R-:W-:-:S04]  /*03c0*/  SHF.R.U32.HI R9, RZ, 0x1f, R8 ;  /* 0x0000001fff097819 */ /* 0x001fc80000011608 */
[----:B------:R-:W-:-:S05]  /*03d0*/  LEA.HI.SX32 R13, R8, R9, 0x1d ;  /* 0x00000009080d7211 */ /* 0x000fca00078feaff */
[----:B------:R-:W-:-:S04]  /*03e0*/  IMAD R8, R13, -0x51, R12 ;  /* 0xffffffaf0d087824 */ /* 0x000fc800078e020c */
[----:B------:R-:W-:-:S05]  /*03f0*/  IMAD.HI R8, R8, 0x38e38e39, RZ ;  /* 0x38e38e3908087827 */ /* 0x000fca00078e02ff */
[----:B------:R-:W-:-:S04]  /*0400*/  SHF.R.S32.HI R9, RZ, 0x1, R8 ;  /* 0x00000001ff097819 */ /* 0x000fc80000011408 */
[----:B------:R-:W-:-:S04]  /*0410*/  LEA.HI R14, R8, R9, RZ, 0x1 ;  /* 0x00000009080e7211 */ /* 0x000fc800078f08ff */
[----:B------:R-:W-:-:S04]  /*0420*/  LEA R8, R15, R14, 0x3 ;  /* 0x0000000e0f087211 */ /* 0x000fc800078e18ff */
[----:B------:R-:W-:Y:S01]  /*0430*/  ISETP.GE.AND P0, PT, R8, 0x1, PT ;  /* 0x000000010800780c */ /* 0x000fe20003f06270 */
[----:B------:R-:W-:-:S12]  /*0440*/  HFMA2.MMA R8, -RZ, RZ, 0, 0 ;  /* 0x00000000ff087435 */ /* 0x000fd800000001ff */
[----:B------:R-:W-:Y:S05]  /*0450*/  @!P0 BRA `(.L_x_8) ;  /* 0x000000e000008947 */ /* 0x000fea0003800000 */
[----:B------:R-:W-:-:S05]  /*0460*/  IMAD.HI R8, R12, 0x38e38e39, RZ ;  /* 0x38e38e390c087827 */ /* 0x000fca00078e02ff */
[----:B------:R-:W-:-:S04]  /*0470*/  SHF.R.S32.HI R9, RZ, 0x1, R8 ;  /* 0x00000001ff097819 */ /* 0x000fc80000011408 */
[----:B------:R-:W-:-:S05]  /*0480*/  LEA.HI R9, R8, R9, RZ, 0x1 ;  /* 0x0000000908097211 */ /* 0x000fca00078f08ff */
[----:B------:R-:W-:-:S04]  /*0490*/  IMAD R9, R9, -0x9, R12 ;  /* 0xfffffff709097824 */ /* 0x000fc800078e020c */
[----:B------:R-:W-:-:S05]  /*04a0*/  IMAD.IADD R8, R6, 0x1, R9 ;  /* 0x0000000106087824 */ /* 0x000fca00078e0209 */
[----:B------:R-:W-:Y:S02]  /*04b0*/  ISETP.GE.AND P0, PT, R8, 0x1, PT ;  /* 0x000000010800780c */ /* 0x000fe40003f06270 */
[----:B------:R-:W-:-:S11]  /*04c0*/  MOV R8, RZ ;  /* 0x000000ff00087202 */ /* 0x000fd60000000f00 */
[----:B------:R-:W-:Y:S05]  /*04d0*/  @!P0 BRA `(.L_x_8) ;  /* 0x0000006000008947 */ /* 0x000fea0003800000 */
[----:B------:R-:W-:Y:S01]  /*04e0*/  IADD3 R8, R7, R9, RZ ;  /* 0x0000000907087210 */ /* 0x000fe20007ffe0ff */
[----:B------:R-:W-:-:S04]  /*04f0*/  IMAD.MOV.U32 R9, RZ, RZ, 0x4 ;  /* 0x00000004ff097424 */ /* 0x000fc800078e00ff */
[----:B------:R-:W-:-:S04]  /*0500*/  IMAD R8, R13, 0xc40, R8 ;  /* 0x00000c400d087824 */ /* 0x000fc800078e0208 */
[----:B------:R-:W-:-:S04]  /*0510*/  IMAD R8, R14, 0x38, R8 ;  /* 0x000000380e087824 */ /* 0x000fc800078e0208 */
[----:B------:R-:W-:-:S06]  /*0520*/  IMAD.WIDE R8, R8, R9, c[0x0][0x160] ;  /* 0x0000580008087625 */ /* 0x000fcc00078e0209 */
[----:B------:R0:W5:Y:S02]  /*0530*/  LDG.E.CONSTANT R8, [R8.64] ;  /* 0x0000000408087981 */ /* 0x000164000c1e9900 */
.L_x_8:
[----:B------:R-:W-:Y:S05]  /*0540*/  BSYNC B1 ;  /* 0x0000000000017941 */ /* 0x000fea0003800000 */
.L_x_7:
[----:B-----5:R1:W-:Y:S02]  /*0550*/  STS [R3+-0x800], R8 ;  /* 0xfff8000803007388 */ /* 0x0203e40000000800 */
.L_x_6:
[----:B------:R-:W-:Y:S05]  /*0560*/  BSYNC B0 ;  /* 0x0000000000007941 */ /* 0x000fea0003800000 */
.L_x_5:
[----:B-1----:R-:W-:Y:S01]  /*0570*/  IADD3 R8, R10, -0x4, RZ ;  /* 0xfffffffc0a087810 */ /* 0x002fe20007ffe0ff */
[----:B------:R-:W-:Y:S03]  /*0580*/  BSSY B0, `(.L_x_9) ;  /* 0x0000020000007945 */ /* 0x000fe60003800000 */
[----:B------:R-:W-:-:S13]  /*0590*/  ISETP.GT.AND P0, PT, R8, 0x50, PT ;  /* 0x000000500800780c */ /* 0x000fda0003f04270 */
[----:B------:R-:W-:Y:S05]  /*05a0*/  @P0 BRA `(.L_x_10) ;  /* 0x000001d000000947 */ /* 0x000fea0003800000 */
[----:B------:R-:W-:Y:S01]  /*05b0*/  IADD3 R12, R4, -0x200, RZ ;  /* 0xfffffe00040c7810 */ /* 0x000fe20007ffe0ff */
[----:B------:R-:W-:Y:S04]  /*05c0*/  BSSY B1, `(.L_x_11) ;  /* 0x000001a000017945 */ /* 0x000fe80003800000 */
        /* <DEDUP_REMOVED lines=8> */
[----:B------:R-:W-:Y:S02]  /*0650*/  ISETP.GE.AND P0, PT, R8, 0x1, PT ;  /* 0x000000010800780c */ /* 0x000fe40003f06270 */
[----:B------:R-:W-:-:S11]  /*0660*/  MOV R8, RZ ;  /* 0x000000ff00087202 */ /* 0x000fd60000000f00 */
        /* <DEDUP_REMOVED lines=9> */
[----:B------:R-:W-:Y:S01]  /*0700*/  IADD3 R8, R7, R9, RZ ;  /* 0x0000000907087210 */ /* 0x000fe20007ffe0ff */
[----:B------:R-:W-:-:S04]  /*0710*/  HFMA2.MMA R9, -RZ, RZ, 0, 2.384185791015625e-07 ;  /* 0x00000004ff097435 */ /* 0x000fc800000001ff */
[----:B------:R-:W-:-:S04]  /*0720*/  IMAD R8, R13, 0xc40, R8 ;  /* 0x00000c400d087824 */ /* 0x000fc800078e0208 */
[----:B------:R-:W-:-:S04]  /*0730*/  IMAD R8, R14, 0x38, R8 ;  /* 0x000000380e087824 */ /* 0x000fc800078e0208 */
[----:B------:R-:W-:-:S06]  /*0740*/  IMAD.WIDE R8, R8, R9, c[0x0][0x160] ;  /* 0x0000580008087625 */ /* 0x000fcc00078e0209 */
[----:B------:R0:W5:Y:S02]  /*0750*/  LDG.E.CONSTANT R8, [R8.64] ;  /* 0x0000000408087981 */ /* 0x000164000c1e9900 */
.L_x_12:
[----:B------:R-:W-:Y:S05]  /*0760*/  BSYNC B1 ;  /* 0x0000000000017941 */ /* 0x000fea0003800000 */
.L_x_11:
[----:B-----5:R1:W-:Y:S02]  /*0770*/  STS [R3], R8 ;  /* 0x0000000803007388 */ /* 0x0203e40000000800 */
.L_x_10:
[----:B------:R-:W-:Y:S05]  /*0780*/  BSYNC B0 ;  /* 0x0000000000007941 */ /* 0x000fea0003800000 */
.L_x_9:
[----:B------:R-:W-:Y:S01]  /*0790*/  ISETP.GT.AND P0, PT, R10, 0x50, PT ;  /* 0x000000500a00780c */ /* 0x000fe20003f04270 */
[----:B------:R-:W-:-:S12]  /*07a0*/  BSSY B0, `(.L_x_13) ;  /* 0x000001e000007945 */ /* 0x000fd80003800000 */
[----:B------:R-:W-:Y:S05]  /*07b0*/  @P0 BRA `(.L_x_14) ;  /* 0x000001c000000947 */ /* 0x000fea0003800000 */
[----:B-1----:R-:W-:Y:S01]  /*07c0*/  IMAD.HI R8, R4, 0x1948b0fd, RZ ;  /* 0x1948b0fd04087827 */ /* 0x002fe200078e02ff */
[----:B------:R-:W-:Y:S04]  /*07d0*/  BSSY B1, `(.L_x_15) ;  /* 0x0000019000017945 */ /* 0x000fe80003800000 */
        /* <DEDUP_REMOVED lines=8> */
[----:B------:R-:W-:-:S12]  /*0860*/  IMAD.MOV.U32 R8, RZ, RZ, RZ ;  /* 0x000000ffff087224 */ /* 0x000fd800078e00ff */
[----:B------:R-:W-:Y:S05]  /*0870*/  @!P0 BRA `(.L_x_16) ;  /* 0x000000e000008947 */ /* 0x000fea0003800000 */
[----:B------:R-:W-:-:S05]  /*0880*/  IMAD.HI R8, R4, 0x38e38e39, RZ ;  /* 0x38e38e3904087827 */ /* 0x000fca00078e02ff */
[----:B------:R-:W-:-:S04]  /*0890*/  SHF.R.S32.HI R9, RZ, 0x1, R8 ;  /* 0x00000001ff097819 */ /* 0x000fc80000011408 */
[----:B------:R-:W-:-:S05]  /*08a0*/  LEA.HI R9, R8, R9, RZ, 0x1 ;  /* 0x0000000908097211 */ /* 0x000fca00078f08ff */
[----:B------:R-:W-:-:S05]  /*08b0*/  IMAD R9, R9, -0x9, R4 ;  /* 0xfffffff709097824 */ /* 0x000fca00078e0204 */
[----:B------:R-:W-:-:S04]  /*08c0*/  IADD3 R8, R6, R9, RZ ;  /* 0x0000000906087210 */ /* 0x000fc80007ffe0ff */
        /* <DEDUP_REMOVED lines=9> */
.L_x_16:
[----:B------:R-:W-:Y:S05]  /*0960*/  BSYNC B1 ;  /* 0x0000000000017941 */ /* 0x000fea0003800000 */
.L_x_15:
[----:B-----5:R1:W-:Y:S02]  /*0970*/  STS [R3+0x800], R8 ;  /* 0x0008000803007388 */ /* 0x0203e40000000800 */
.L_x_14:
[----:B------:R-:W-:Y:S05]  /*0980*/  BSYNC B0 ;  /* 0x0000000000007941 */ /* 0x000fea0003800000 */
.L_x_13:
[----:B------:R-:W-:Y:S02]  /*0990*/  IADD3 R4, R4, 0x800, RZ ;  /* 0x0000080004047810 */ /* 0x000fe40007ffe0ff */
[----:B------:R-:W-:Y:S02]  /*09a0*/  IADD3 R10, R10, 0x10, RZ ;  /* 0x000000100a0a7810 */ /* 0x000fe40007ffe0ff */
[----:B------:R-:W-:Y:S02]  /*09b0*/  IADD3 R5, R5, 0x800, RZ ;  /* 0x0000080005057810 */ /* 0x000fe40007ffe0ff */
[----:B------:R-:W-:Y:S02]  /*09c0*/  IADD3 R11, R11, 0x10, RZ ;  /* 0x000000100b0b7810 */ /* 0x000fe40007ffe0ff */
[----:B-1----:R-:W-:Y:S01]  /*09d0*/  IADD3 R3, R3, 0x2000, RZ ;  /* 0x0000200003037810 */ /* 0x002fe20007ffe0ff */
[----:B------:R-:W-:Y:S05]  /*09e0*/  BRA `(.L_x_17) ;  /* 0xfffff73000007947 */ /* 0x000fea000383ffff */
.L_x_4:
[----:B------:R-:W-:Y:S01]  /*09f0*/  HFMA2.MMA R2, -RZ, RZ, 0, 2.384185791015625e-07 ;  /* 0x00000004ff027435 */ /* 0x000fe200000001ff */
[----:B------:R-:W-:-:S02]  /*0a00*/  ISETP.GT.AND P0, PT, R17, 0x47f, PT ;  /* 0x0000047f1100780c */ /* 0x000fc40003f04270 */
[C---:B------:R-:W-:Y:S02]  /*0a10*/  ISETP.GT.AND P1, PT, R17.reuse, 0x27f, PT ;  /* 0x0000027f1100780c */ /* 0x040fe40003f24270 */
[----:B------:R-:W-:-:S05]  /*0a20*/  ISETP.GT.AND P2, PT, R17, 0x7f, PT ;  /* 0x0000007f1100780c */ /* 0x000fca0003f44270 */
[----:B------:R-:W-:-:S05]  /*0a30*/  IMAD.WIDE R4, R17, R2, c[0x0][0x168] ;  /* 0x00005a0011047625 */ /* 0x000fca00078e0202 */
[----:B-1----:R-:W2:Y:S04]  /*0a40*/  @!P0 LDG.E.CONSTANT R8, [R4.64] ;  /* 0x0000000404088981 */ /* 0x002ea8000c1e9900 */
[----:B------:R-:W3:Y:S04]  /*0a50*/  @!P1 LDG.E.CONSTANT R10, [R4.64+0x800] ;  /* 0x00080004040a9981 */ /* 0x000ee8000c1e9900 */
[----:B------:R-:W4:Y:S01]  /*0a60*/  @!P2 LDG.E.CONSTANT R12, [R4.64+0x1000] ;  /* 0x00100004040ca981 */ /* 0x000f22000c1e9900 */
[----:B------:R-:W-:Y:S02]  /*0a70*/  SHF.L.U32 R3, R17, 0x1, RZ ;  /* 0x0000000111037819 */ /* 0x000fe400000006ff */
[----:B------:R-:W-:-:S02]  /*0a80*/  SHF.R.S32.HI R18, RZ, 0x2, R17 ;  /* 0x00000002ff127819 */ /* 0x000fc40000011411 */
[----:B------:R-:W-:Y:S02]  /*0a90*/  LOP3.LUT R3, R3, 0x6, RZ, 0xc0, !PT ;  /* 0x0000000603037812 */ /* 0x000fe400078ec0ff */
[----:B------:R-:W-:Y:S01]  /*0aa0*/  LOP3.LUT R26, R17, 0x3, RZ, 0xc0, !PT ;  /* 0x00000003111a7812 */ /* 0x000fe200078ec0ff */
[C---:B------:R-:W-:Y:S02]  /*0ab0*/  IMAD R6, R18.reuse, 0x24, RZ ;  /* 0x0000002412067824 */ /* 0x040fe400078e02ff */
[----:B------:R-:W-:Y:S02]  /*0ac0*/  IMAD R7, R18, 0x51, R3 ;  /* 0x0000005112077824 */ /* 0x000fe400078e0203 */
[----:B------:R-:W-:-:S04]  /*0ad0*/  IMAD R15, R15, 0x70, R26 ;  /* 0x000000700f0f7824 */ /* 0x000fc800078e021a */
[----:B------:R-:W-:-:S05]  /*0ae0*/  IMAD R15, R18, 0x310, R15 ;  /* 0x00000310120f7824 */ /* 0x000fca00078e020f */
[----:B------:R-:W-:Y:S01]  /*0af0*/  LEA R15, R0, R15, 0x2 ;  /* 0x0000000f000f7211 */ /* 0x000fe200078e10ff */
[----:B--2---:R-:W-:Y:S04]  /*0b00*/  @!P0 STS [R17.X4+0xa200], R8 ;  /* 0x00a2000811008388 */ /* 0x004fe80000004800 */
[----:B---3--:R-:W-:Y:S04]  /*0b10*/  @!P1 STS [R17.X4+0xaa00], R10 ;  /* 0x00aa000a11009388 */ /* 0x008fe80000004800 */
[----:B----4-:R-:W-:Y:S04]  /*0b20*/  @!P2 STS [R17.X4+0xb200], R12 ;  /* 0x00b2000c1100a388 */ /* 0x010fe80000004800 */
[----:B------:R-:W-:Y:S06]  /*0b30*/  BAR.SYNC 0x0 ;  /* 0x0000000000007b1d */ /* 0x000fec0000000000 */
[----:B------:R-:W-:Y:S04]  /*0b40*/  LDS R19, [R6+0xa200] ;  /* 0x00a2000006137984 */ /* 0x000fe80000000800 */
[----:B------:R-:W1:Y:S04]  /*0b50*/  LDS R28, [R7.X4] ;  /* 0x00000000071c7984 */ /* 0x000e680000004800 */
[----:B------:R-:W2:Y:S04]  /*0b60*/  LDS R14, [R7.X4+0x48] ;  /* 0x00004800070e7984 */ /* 0x000ea80000004800 */
[----:B------:R-:W3:Y:S04]  /*0b70*/  LDS R13, [R7.X4+0x90] ;  /* 0x00009000070d7984 */ /* 0x000ee80000004800 */
[----:B------:R-:W-:Y:S04]  /*0b80*/  LDS R21, [R6+0xa204] ;  /* 0x00a2040006157984 */ /* 0x000fe80000000800 */
[----:B------:R-:W4:Y:S04]  /*0b90*/  LDS R23, [R7.X4+0x4] ;  /* 0x0000040007177984 */ /* 0x000f280000004800 */
[----:B------:R-:W5:Y:S04]  /*0ba0*/  LDS R10, [R7.X4+0x4c] ;  /* 0x00004c00070a7984 */ /* 0x000f680000004800 */
[----:B0-----:R-:W0:Y:S04]  /*0bb0*/  LDS R9, [R7.X4+0x94] ;  /* 0x0000940007097984 */ /* 0x001e280000004800 */
[----:B------:R-:W-:Y:S04]  /*0bc0*/  LDS R16, [R6+0xa208] ;  /* 0x00a2080006107984 */ /* 0x000fe80000000800 */
[----:B------:R-:W0:Y:S04]  /*0bd0*/  LDS R25, [R7.X4+0x8] ;  /* 0x0000080007197984 */ /* 0x000e280000004800 */
[----:B------:R-:W0:Y:S04]  /*0be0*/  LDS R12, [R7.X4+0xd8] ;  /* 0x0000d800070c7984 */ /* 0x000e280000004800 */
[----:B------:R-:W0:Y:S01]  /*0bf0*/  LDS R4, [R7.X4+0x98] ;  /* 0x0000980007047984 */ /* 0x000e220000004800 */
[----:B-1----:R-:W-:-:S03]  /*0c00*/  FFMA R28, R19, R28, RZ ;  /* 0x0000001c131c7223 */ /* 0x002fc600000000ff */
[----:B------:R-:W1:Y:S01]  /*0c10*/  LDS R5, [R7.X4+0x50] ;  /* 0x0000500007057984 */ /* 0x000e620000004800 */
[----:B--2---:R-:W-:-:S03]  /*0c20*/  FFMA R17, R19, R14, RZ ;  /* 0x0000000e13117223 */ /* 0x004fc600000000ff */
[----:B------:R-:W-:Y:S01]  /*0c30*/  LDS R11, [R6+0xa20c] ;  /* 0x00a20c00060b7984 */ /* 0x000fe20000000800 */
[----:B---3--:R-:W-:-:S03]  /*0c40*/  FFMA R30, R19, R13, RZ ;  /* 0x0000000d131e7223 */ /* 0x008fc600000000ff */
[----:B------:R-:W2:Y:S04]  /*0c50*/  LDS R24, [R7.X4+0x24] ;  /* 0x0000240007187984 */ /* 0x000ea80000004800 */
[----:B------:R-:W3:Y:S01]  /*0c60*/  LDS R20, [R7.X4+0xb4] ;  /* 0x0000b40007147984 */ /* 0x000ee20000004800 */
[----:B----4-:R-:W-:-:S03]  /*0c70*/  FFMA R23, R21, R23, R28 ;  /* 0x0000001715177223 */ /* 0x010fc6000000001c */
[----:B------:R-:W4:Y:S01]  /*0c80*/  LDS R8, [R7.X4+0xdc] ;  /* 0x0000dc0007087984 */ /* 0x000f220000004800 */
[----:B-----5:R-:W-:-:S03]  /*0c90*/  FFMA R26, R21, R10, R17 ;  /* 0x0000000a151a7223 */ /* 0x020fc60000000011 */
[----:B------:R-:W5:Y:S01]  /*0ca0*/  LDS R22, [R7.X4+0x6c] ;  /* 0x00006c0007167984 */ /* 0x000f620000004800 */
[----:B0-----:R-:W-:-:S03]  /*0cb0*/  FFMA R27, R21, R9, R30 ;  /* 0x00000009151b7223 */ /* 0x001fc6000000001e */
[----:B------:R-:W0:Y:S01]  /*0cc0*/  LDS R3, [R7.X4+0xe0] ;  /* 0x0000e00007037984 */ /* 0x000e220000004800 */
[----:B------:R-:W-:-:S03]  /*0cd0*/  FFMA R17, R16, R25, R23 ;  /* 0x0000001910117223 */ /* 0x000fc60000000017 */
[----:B------:R-:W-:Y:S01]  /*0ce0*/  LDS R29, [R7.X4+0x74] ;  /* 0x00007400071d7984 */ /* 0x000fe20000004800 */
[----:B------:R-:W-:-:S03]  /*0cf0*/  FFMA R23, R19, R12, RZ ;  /* 0x0000000c13177223 */ /* 0x000fc600000000ff */
[----:B------:R-:W-:Y:S01]  /*0d00*/  LDS R25, [R7.X4+0x100] ;  /* 0x0001000007197984 */ /* 0x000fe20000004800 */
[----:B------:R-:W-:-:S03]  /*0d10*/  FFMA R27, R16, R4, R27 ;  /* 0x00000004101b7223 */ /* 0x000fc6000000001b */
[----:B------:R-:W-:Y:S01]  /*0d20*/  LDS R31, [R7.X4+0xbc] ;  /* 0x0000bc00071f7984 */ /* 0x000fe20000004800 */
[----:B-1----:R-:W-:-:S03]  /*0d30*/  FFMA R18, R16, R5, R26 ;  /* 0x0000000510127223 */ /* 0x002fc6000000001a */
[----:B------:R-:W-:Y:S04]  /*0d40*/  LDS R33, [R7.X4+0x104] ;  /* 0x0001040007217984 */ /* 0x000fe80000004800 */
[----:B------:R-:W1:Y:S01]  /*0d50*/  LDS R26, [R7.X4+0xfc] ;  /* 0x0000fc00071a7984 */ /* 0x000e620000004800 */
[----:B--2---:R-:W-:-:S03]  /*0d60*/  FFMA R17, R11, R24, R17 ;  /* 0x000000180b117223 */ /* 0x004fc60000000011 */
[----:B------:R-:W-:Y:S01]  /*0d70*/  LDS R35, [R6+0xa218] ;  /* 0x00a2180006237984 */ /* 0x000fe20000000800 */
[----:B---3--:R-:W-:-:S03]  /*0d80*/  FFMA R19, R11, R20, R27 ;  /* 0x000000140b137223 */ /* 0x008fc6000000001b */
[----:B------:R-:W-:Y:S01]  /*0d90*/  LDS R24, [R7.X4+0xb8] ;  /* 0x0000b80007187984 */ /* 0x000fe20000004800 */
[----:B----4-:R-:W-:-:S03]  /*0da0*/  FFMA R28, R21, R8, R23 ;  /* 0x00000008151c7223 */ /* 0x010fc60000000017 */
[----:B------:R-:W2:Y:S01]  /*0db0*/  LDS R20, [R6+0xa210] ;  /* 0x00a2100006147984 */ /* 0x000ea20000000800 */
[----:B-----5:R-:W-:-:S03]  /*0dc0*/  FFMA R18, R11, R22, R18 ;  /* 0x000000160b127223 */ /* 0x020fc60000000012 */
[----:B------:R-:W3:Y:S01]  /*0dd0*/  LDS R21, [R7.X4+0x28] ;  /* 0x0000280007157984 */ /* 0x000ee20000004800 */
[----:B0-----:R-:W-:-:S03]  /*0de0*/  FFMA R34, R16, R3, R28 ;  /* 0x0000000310227223 */ /* 0x001fc6000000001c */
[----:B------:R-:W0:Y:S04]  /*0df0*/  LDS R23, [R7.X4+0x70] ;  /* 0x0000700007177984 */ /* 0x000e280000004800 */
[----:B------:R-:W4:Y:S04]  /*0e00*/  LDS R22, [R6+0xa214] ;  /* 0x00a2140006167984 */ /* 0x000f280000000800 */
[----:B------:R-:W5:Y:S04]  /*0e10*/  LDS R27, [R7.X4+0x2c] ;  /* 0x00002c00071b7984 */ /* 0x000f680000004800 */
[----:B------:R-:W5:Y:S04]  /*0e20*/  LDS R16, [R7.X4+0x120] ;  /* 0x0001200007107984 */ /* 0x000f680000004800 */
[----:B------:R-:W5:Y:S04]  /*0e30*/  LDS R37, [R6+0xa21c] ;  /* 0x00a21c0006257984 */ /* 0x000f680000000800 */
[----:B------:R-:W5:Y:S01]  /*0e40*/  LDS R30, [R7.X4+0x124] ;  /* 0x00012400071e7984 */ /* 0x000f620000004800 */
[----:B-1----:R-:W-:-:S03]  /*0e50*/  FFMA R26, R11, R26, R34 ;  /* 0x0000001a0b1a7223 */ /* 0x002fc60000000022 */
[----:B------:R-:W1:Y:S04]  /*0e60*/  LDS R28, [R6+0xa220] ;  /* 0x00a22000061c7984 */ /* 0x000e680000000800 */
[----:B------:R-:W1:Y:S01]  /*0e70*/  LDS R32, [R7.X4+0x128] ;  /* 0x0001280007207984 */ /* 0x000e620000004800 */
[C---:B--2---:R-:W-:Y:S02]  /*0e80*/  FFMA R19, R20.reuse, R24, R19 ;  /* 0x0000001814137223 */ /* 0x044fe40000000013 */
[C---:B------:R-:W-:Y:S02]  /*0e90*/  FFMA R25, R20.reuse, R25, R26 ;  /* 0x0000001914197223 */ /* 0x040fe4000000001a */
[C---:B---3--:R-:W-:Y:S02]  /*0ea0*/  FFMA R17, R20.reuse, R21, R17 ;  /* 0x0000001514117223 */ /* 0x048fe40000000011 */
[----:B0-----:R-:W-:-:S04]  /*0eb0*/  FFMA R18, R20, R23, R18 ;  /* 0x0000001714127223 */ /* 0x001fc80000000012 */
[C---:B----4-:R-:W-:Y:S02]  /*0ec0*/  FFMA R18, R22.reuse, R29, R18 ;  /* 0x0000001d16127223 */ /* 0x050fe40000000012 */
[C---:B------:R-:W-:Y:S02]  /*0ed0*/  FFMA R19, R22.reuse, R31, R19 ;  /* 0x0000001f16137223 */ /* 0x040fe40000000013 */
[C---:B-----5:R-:W-:Y:S02]  /*0ee0*/  FFMA R17, R22.reuse, R27, R17 ;  /* 0x0000001b16117223 */ /* 0x060fe40000000011 */
[----:B------:R-:W-:Y:S02]  /*0ef0*/  FFMA R25, R22, R33, R25 ;  /* 0x0000002116197223 */ /* 0x000fe40000000019 */
[-C--:B------:R-:W-:Y:S02]  /*0f00*/  FFMA R17, R14, R35.reuse, R17 ;  /* 0x000000230e117223 */ /* 0x080fe40000000011 */
[----:B------:R-:W-:-:S02]  /*0f10*/  FFMA R18, R13, R35, R18 ;  /* 0x000000230d127223 */ /* 0x000fc40000000012 */
[----:B------:R-:W-:Y:S02]  /*0f20*/  FFMA R19, R12, R35, R19 ;  /* 0x000000230c137223 */ /* 0x000fe40000000013 */
[----:B------:R-:W-:Y:S02]  /*0f30*/  FFMA R16, R35, R16, R25 ;  /* 0x0000001023107223 */ /* 0x000fe40000000019 */
[-C--:B------:R-:W-:Y:S02]  /*0f40*/  FFMA R17, R10, R37.reuse, R17 ;  /* 0x000000250a117223 */ /* 0x080fe40000000011 */
[-C--:B------:R-:W-:Y:S02]  /*0f50*/  FFMA R9, R9, R37.reuse, R18 ;  /* 0x0000002509097223 */ /* 0x080fe40000000012 */
[----:B------:R-:W-:Y:S02]  /*0f60*/  FFMA R19, R8, R37, R19 ;  /* 0x0000002508137223 */ /* 0x000fe40000000013 */
[----:B------:R-:W-:-:S02]  /*0f70*/  FFMA R37, R37, R30, R16 ;  /* 0x0000001e25257223 */ /* 0x000fc40000000010 */
[-C--:B-1----:R-:W-:Y:S02]  /*0f80*/  FFMA R17, R5, R28.reuse, R17 ;  /* 0x0000001c05117223 */ /* 0x082fe40000000011 */
[-C--:B------:R-:W-:Y:S02]  /*0f90*/  FFMA R9, R4, R28.reuse, R9 ;  /* 0x0000001c04097223 */ /* 0x080fe40000000009 */
[----:B------:R-:W-:Y:S01]  /*0fa0*/  FFMA R19, R3, R28, R19 ;  /* 0x0000001c03137223 */ /* 0x000fe20000000013 */
[----:B------:R-:W-:Y:S01]  /*0fb0*/  FMNMX R17, RZ, R17, !PT ;  /* 0x00000011ff117209 */ /* 0x000fe20007800000 */
[----:B------:R-:W-:Y:S01]  /*0fc0*/  FFMA R32, R28, R32, R37 ;  /* 0x000000201c207223 */ /* 0x000fe20000000025 */
[----:B------:R-:W-:Y:S01]  /*0fd0*/  FMNMX R9, RZ, R9, !PT ;  /* 0x00000009ff097209 */ /* 0x000fe20007800000 */
[----:B------:R-:W-:Y:S01]  /*0fe0*/  IMAD.WIDE R2, R15, R2, c[0x0][0x170] ;  /* 0x00005c000f027625 */ /* 0x000fe200078e0202 */
[----:B------:R-:W-:Y:S02]  /*0ff0*/  FMNMX R19, RZ, R19, !PT ;  /* 0x00000013ff137209 */ /* 0x000fe40007800000 */
[----:B------:R-:W-:-:S02]  /*1000*/  FMNMX R5, RZ, R32, !PT ;  /* 0x00000020ff057209 */ /* 0x000fc40007800000 */
[----:B------:R-:W-:Y:S04]  /*1010*/  STG.E [R2.64], R17 ;  /* 0x0000001102007986 */ /* 0x000fe8000c101904 */
[----:B------:R-:W-:Y:S04]  /*1020*/  STG.E [R2.64+0x70], R9 ;  /* 0x0000700902007986 */ /* 0x000fe8000c101904 */
[----:B------:R-:W-:Y:S04]  /*1030*/  STG.E [R2.64+0xe0], R19 ;  /* 0x0000e01302007986 */ /* 0x000fe8000c101904 */
[----:B------:R-:W-:Y:S01]  /*1040*/  STG.E [R2.64+0x150], R5 ;  /* 0x0001500502007986 */ /* 0x000fe2000c101904 */
[----:B------:R-:W-:Y:S05]  /*1050*/  EXIT ;  /* 0x000000000000794d */ /* 0x000fea0003800000 */
.L_x_18:
[----:B------:R-:W-:-:S00]  /*1060*/  BRA `(.L_x_18) ;  /* 0xfffffff000007947 */ /* 0x000fc0000383ffff */
[----:B------:R-:W-:-:S00]  /*1070*/  NOP ;  /* 0x0000000000007918 */ /* 0x000fc00000000000 */
        /* <DEDUP_REMOVED lines=8> */
.L_x_19:


//--------------------- .nv.shared.candidate2     --------------------------
	.section	.nv.shared.candidate2,"aw",@nobits
	.align	4
.nv.shared.candidate2:
	.zero		46080
